	.headerflags	@"EF_CUDA_TEXMODE_UNIFIED EF_CUDA_64BIT_ADDRESS EF_CUDA_ACCELERATORS EF_CUDA_SM90 EF_CUDA_VIRTUAL_SM(EF_CUDA_SM90)"
	.elftype	@"ET_EXEC"


//--------------------- .nv.info                  --------------------------
	.section	.nv.info,"",@"SHT_CUDA_INFO"
	.align	4


	//----- nvinfo : EIATTR_REGCOUNT
	.align		4
        /*0000*/ 	.byte	0x04, 0x2f
        /*0002*/ 	.short	(.L_1 - .L_0)
	.align		4
.L_0:
        /*0004*/ 	.word	index@(triton_poi_fused__softmax_6)
        /*0008*/ 	.word	0x00000012


	//----- nvinfo : EIATTR_MIN_STACK_SIZE
	.align		4
.L_1:
        /*000c*/ 	.byte	0x04, 0x12
        /*000e*/ 	.short	(.L_3 - .L_2)
	.align		4
.L_2:
        /*0010*/ 	.word	index@(triton_poi_fused__softmax_6)
        /*0014*/ 	.word	0x00000000


	//----- nvinfo : EIATTR_FRAME_SIZE
	.align		4
.L_3:
        /*0018*/ 	.byte	0x04, 0x11
        /*001a*/ 	.short	(.L_5 - .L_4)
	.align		4
.L_4:
        /*001c*/ 	.word	index@(triton_poi_fused__softmax_6)
        /*0020*/ 	.word	0x00000000


	//----- nvinfo : EIATTR_MIN_STACK_SIZE
	.align		4
.L_5:
        /*0024*/ 	.byte	0x04, 0x12
        /*0026*/ 	.short	(.L_7 - .L_6)
	.align		4
.L_6:
        /*0028*/ 	.word	index@(triton_poi_fused__softmax_6)
        /*002c*/ 	.word	0x00000000
.L_7:


//--------------------- .nv.info.triton_poi_fused__softmax_6 --------------------------
	.section	.nv.info.triton_poi_fused__softmax_6,"",@"SHT_CUDA_INFO"
	.sectionflags	@""
	.align	4


	//----- nvinfo : EIATTR_CUDA_API_VERSION
	.align		4
        /*0000*/ 	.byte	0x04, 0x37
        /*0002*/ 	.short	(.L_9 - .L_8)
.L_8:
        /*0004*/ 	.word	0x0000007c


	//----- nvinfo : EIATTR_KPARAM_INFO
	.align		4
.L_9:
        /*0008*/ 	.byte	0x04, 0x17
        /*000a*/ 	.short	(.L_11 - .L_10)
.L_10:
        /*000c*/ 	.word	0x00000000
        /*0010*/ 	.short	0x0002
        /*0012*/ 	.short	0x0010
        /*0014*/ 	.byte	0x00, 0xf0, 0x11, 0x00


	//----- nvinfo : EIATTR_KPARAM_INFO
	.align		4
.L_11:
        /*0018*/ 	.byte	0x04, 0x17
        /*001a*/ 	.short	(.L_13 - .L_12)
.L_12:
        /*001c*/ 	.word	0x00000000
        /*0020*/ 	.short	0x0001
        /*0022*/ 	.short	0x0008
        /*0024*/ 	.byte	0x00, 0xf4, 0x21, 0x00


	//----- nvinfo : EIATTR_KPARAM_INFO
	.align		4
.L_13:
        /*0028*/ 	.byte	0x04, 0x17
        /*002a*/ 	.short	(.L_15 - .L_14)
.L_14:
        /*002c*/ 	.word	0x00000000
        /*0030*/ 	.short	0x0000
        /*0032*/ 	.short	0x0000
        /*0034*/ 	.byte	0x00, 0xf4, 0x21, 0x00


	//----- nvinfo : EIATTR_SPARSE_MMA_MASK
	.align		4
.L_15:
        /*0038*/ 	.byte	0x03, 0x50
        /*003a*/ 	.short	0x0000


	//----- nvinfo : EIATTR_MAXREG_COUNT
	.align		4
        /*003c*/ 	.byte	0x03, 0x1b
        /*003e*/ 	.short	0x00ff


	//----- nvinfo : EIATTR_EXIT_INSTR_OFFSETS
	.align		4
        /*0040*/ 	.byte	0x04, 0x1c
        /*0042*/ 	.short	(.L_17 - .L_16)


	//   ....[0]....
.L_16:
        /*0044*/ 	.word	0x00000360


	//   ....[1]....
        /*0048*/ 	.word	0x00000380


	//----- nvinfo : EIATTR_REQNTID
	.align		4
.L_17:
        /*004c*/ 	.byte	0x04, 0x10
        /*004e*/ 	.short	(.L_19 - .L_18)
.L_18:
        /*0050*/ 	.word	0x00000020
        /*0054*/ 	.word	0x00000001
        /*0058*/ 	.word	0x00000001


	//----- nvinfo : EIATTR_CBANK_PARAM_SIZE
	.align		4
.L_19:
        /*005c*/ 	.byte	0x03, 0x19
        /*005e*/ 	.short	0x0014


	//----- nvinfo : EIATTR_PARAM_CBANK
	.align		4
        /*0060*/ 	.byte	0x04, 0x0a
        /*0062*/ 	.short	(.L_21 - .L_20)
	.align		4
.L_20:
        /*0064*/ 	.word	index@(.nv.constant0.triton_poi_fused__softmax_6)
        /*0068*/ 	.short	0x0210
        /*006a*/ 	.short	0x0014


	//----- nvinfo : EIATTR_SW_WAR
	.align		4
.L_21:
        /*006c*/ 	.byte	0x04, 0x36
        /*006e*/ 	.short	(.L_23 - .L_22)
.L_22:
        /*0070*/ 	.word	0x00000008
.L_23:


//--------------------- .nv.callgraph             --------------------------
	.section	.nv.callgraph,"",@"SHT_CUDA_CALLGRAPH"
	.align	4
	.sectionentsize	8
	.align		4
        /*0000*/ 	.word	0x00000000
	.align		4
        /*0004*/ 	.word	0xffffffff
	.align		4
        /*0008*/ 	.word	0x00000000
	.align		4
        /*000c*/ 	.word	0xfffffffe
	.align		4
        /*0010*/ 	.word	0x00000000
	.align		4
        /*0014*/ 	.word	0xfffffffd
	.align		4
        /*0018*/ 	.word	0x00000000
	.align		4
        /*001c*/ 	.word	0xfffffffc


//--------------------- .text.triton_poi_fused__softmax_6 --------------------------
	.section	.text.triton_poi_fused__softmax_6,"ax",@progbits
	.align	128
        .global         triton_poi_fused__softmax_6
        .type           triton_poi_fused__softmax_6,@function
        .size           triton_poi_fused__softmax_6,(.L_x_1 - triton_poi_fused__softmax_6)
        .other          triton_poi_fused__softmax_6,@"STO_CUDA_ENTRY STV_DEFAULT"
triton_poi_fused__softmax_6:
.text.triton_poi_fused__softmax_6:
[----:B------:R-:W0:Y:S02]  /*0000*/  LDC R1, c[0x0][0x28] ;  /* 0x00000a00ff017b82 */ /* 0x000e240000000800 */
[----:B------:R-:W1:Y:S01]  /*0010*/  S2R R0, SR_TID.X ;  /* 0x0000000000007919 */ /* 0x000e620000002100 */
[----:B------:R-:W2:Y:S01]  /*0020*/  LDC.64 R2, c[0x0][0x210] ;  /* 0x00008400ff027b82 */ /* 0x000ea20000000a00 */
[----:B------:R-:W-:Y:S02]  /*0030*/  MOV R6, RZ ;  /* 0x000000ff00067202 */ /* 0x000fe40000000f00 */
[----:B------:R-:W-:Y:S01]  /*0040*/  CS2R R8, SRZ ;  /* 0x0000000000087805 */ /* 0x000fe2000001ff00 */
[----:B------:R-:W3:Y:S01]  /*0050*/  S2R R7, SR_CTAID.X ;  /* 0x0000000000077919 */ /* 0x000ee20000002500 */
[----:B------:R-:W-:Y:S01]  /*0060*/  CS2R R10, SRZ ;  /* 0x00000000000a7805 */ /* 0x000fe2000001ff00 */
[----:B------:R-:W-:Y:S01]  /*0070*/  ULDC.64 UR4, c[0x0][0x208] ;  /* 0x0000820000047ab9 */ /* 0x000fe20000000a00 */
[----:B-1----:R-:W-:Y:S02]  /*0080*/  SHF.L.U32 R0, R0, 0x1, RZ ;  /* 0x0000000100007819 */ /* 0x002fe400000006ff */
[----:B---3--:R-:W-:-:S02]  /*0090*/  SHF.R.S32.HI R4, RZ, 0x19, R7 ;  /* 0x00000019ff047819 */ /* 0x008fc40000011407 */
[----:B------:R-:W-:Y:S02]  /*00a0*/  LOP3.LUT R0, R0, 0x3e, RZ, 0xc0, !PT ;  /* 0x0000003e00007812 */ /* 0x000fe400078ec0ff */
[----:B------:R-:W-:Y:S02]  /*00b0*/  SGXT R4, R4, 0x1 ;  /* 0x000000010404781a */ /* 0x000fe40000000200 */
[----:B------:R-:W-:Y:S01]  /*00c0*/  LEA R7, R7, R0, 0x6 ;  /* 0x0000000007077211 */ /* 0x000fe200078e30ff */
[----:B------:R-:W-:-:S03]  /*00d0*/  HFMA2.MMA R0, -RZ, RZ, 0, 0 ;  /* 0x00000000ff007435 */ /* 0x000fc600000001ff */
[----:B------:R-:W-:Y:S02]  /*00e0*/  LEA.HI R4, R4, R7, RZ, 0x2 ;  /* 0x0000000704047211 */ /* 0x000fe400078f10ff */
[----:B------:R-:W-:Y:S02]  /*00f0*/  ISETP.GE.AND P4, PT, R7, 0x40, PT ;  /* 0x000000400700780c */ /* 0x000fe40003f86270 */
[----:B------:R-:W-:-:S05]  /*0100*/  LOP3.LUT R5, R4, 0xfffffffc, RZ, 0xc0, !PT ;  /* 0xfffffffc04057812 */ /* 0x000fca00078ec0ff */
[----:B--2---:R-:W-:Y:S01]  /*0110*/  IMAD.WIDE R4, R5, 0x4, R2 ;  /* 0x0000000405047825 */ /* 0x004fe200078e0202 */
[----:B------:R-:W-:-:S05]  /*0120*/  CS2R R12, SRZ ;  /* 0x00000000000c7805 */ /* 0x000fca000001ff00 */
[----:B------:R-:W2:Y:S04]  /*0130*/  @!P4 LDG.E.EL R0, desc[UR4][R4.64] ;  /* 0x000000040400c981 */ /* 0x000ea8000c2e1900 */
[----:B------:R-:W2:Y:S04]  /*0140*/  @!P4 LDG.E.EL R9, desc[UR4][R4.64+0x4] ;  /* 0x000004040409c981 */ /* 0x000ea8000c2e1900 */
[----:B------:R-:W3:Y:S04]  /*0150*/  @!P4 LDG.E.EL R6, desc[UR4][R4.64] ;  /* 0x000000040406c981 */ /* 0x000ee8000c2e1900 */
[----:B------:R-:W3:Y:S04]  /*0160*/  @!P4 LDG.E.EL R11, desc[UR4][R4.64+0x4] ;  /* 0x00000404040bc981 */ /* 0x000ee8000c2e1900 */
[----:B------:R-:W4:Y:S04]  /*0170*/  @!P4 LDG.E.EL R8, desc[UR4][R4.64+0x8] ;  /* 0x000008040408c981 */ /* 0x000f28000c2e1900 */
[----:B------:R-:W5:Y:S04]  /*0180*/  @!P4 LDG.E.EL R10, desc[UR4][R4.64+0x8] ;  /* 0x00000804040ac981 */ /* 0x000f68000c2e1900 */
[----:B------:R-:W5:Y:S04]  /*0190*/  @!P4 LDG.E.EL R12, desc[UR4][R4.64+0xc] ;  /* 0x00000c04040cc981 */ /* 0x000f68000c2e1900 */
[----:B------:R-:W5:Y:S01]  /*01a0*/  @!P4 LDG.E.EL R13, desc[UR4][R4.64+0xc] ;  /* 0x00000c04040dc981 */ /* 0x000f62000c2e1900 */
[----:B------:R-:W-:Y:S01]  /*01b0*/  CS2R R14, SRZ ;  /* 0x00000000000e7805 */ /* 0x000fe2000001ff00 */
[----:B------:R-:W-:-:S05]  /*01c0*/  IMAD.WIDE R2, R7, 0x4, R2 ;  /* 0x0000000407027825 */ /* 0x000fca00078e0202 */
[----:B------:R1:W5:Y:S02]  /*01d0*/  @!P4 LDG.E.64 R14, desc[UR4][R2.64] ;  /* 0x00000004020ec981 */ /* 0x000364000c1e1b00 */
[----:B-1----:R-:W1:Y:S02]  /*01e0*/  LDC.64 R2, c[0x0][0x218] ;  /* 0x00008600ff027b82 */ /* 0x002e640000000a00 */
[----:B-1----:R-:W-:-:S04]  /*01f0*/  IMAD.WIDE R2, R7, 0x4, R2 ;  /* 0x0000000407027825 */ /* 0x002fc800078e0202 */
[----:B--2---:R-:W-:Y:S01]  /*0200*/  FADD R9, R9, R0 ;  /* 0x0000000009097221 */ /* 0x004fe20000000000 */
[----:B---3--:R-:W-:-:S03]  /*0210*/  FADD R11, R11, R6 ;  /* 0x000000060b0b7221 */ /* 0x008fc60000000000 */
[----:B----4-:R-:W-:Y:S01]  /*0220*/  FADD R9, R9, R8 ;  /* 0x0000000809097221 */ /* 0x010fe20000000000 */
[----:B-----5:R-:W-:-:S03]  /*0230*/  FADD R10, R11, R10 ;  /* 0x0000000a0b0a7221 */ /* 0x020fc60000000000 */
[----:B------:R-:W-:Y:S01]  /*0240*/  FADD R9, R9, R12 ;  /* 0x0000000c09097221 */ /* 0x000fe20000000000 */
[----:B------:R-:W-:-:S04]  /*0250*/  FADD R10, R10, R13 ;  /* 0x0000000d0a0a7221 */ /* 0x000fc80000000000 */
[C---:B------:R-:W-:Y:S02]  /*0260*/  FSETP.GT.AND P0, PT, |R9|.reuse, 8.50705917302346158658e+37, PT ;  /* 0x7e8000000900780b */ /* 0x040fe40003f04200 */
[----:B------:R-:W-:Y:S02]  /*0270*/  FSETP.GEU.AND P2, PT, |R9|, 1.175494350822287508e-38, PT ;  /* 0x008000000900780b */ /* 0x000fe40003f4e200 */
[C---:B------:R-:W-:Y:S02]  /*0280*/  FSETP.GT.AND P1, PT, |R10|.reuse, 8.50705917302346158658e+37, PT ;  /* 0x7e8000000a00780b */ /* 0x040fe40003f24200 */
[----:B------:R-:W-:-:S07]  /*0290*/  FSETP.GEU.AND P3, PT, |R10|, 1.175494350822287508e-38, PT ;  /* 0x008000000a00780b */ /* 0x000fce0003f6e200 */
[----:B------:R-:W-:Y:S01]  /*02a0*/  @P0 FMUL R9, R9, 0.25 ;  /* 0x3e80000009090820 */ /* 0x000fe20000400000 */
[----:B------:R-:W-:-:S03]  /*02b0*/  @P0 FMUL R14, R14, 0.25 ;  /* 0x3e8000000e0e0820 */ /* 0x000fc60000400000 */
[----:B------:R-:W-:Y:S01]  /*02c0*/  @P1 FMUL R10, R10, 0.25 ;  /* 0x3e8000000a0a1820 */ /* 0x000fe20000400000 */
[----:B------:R-:W-:Y:S01]  /*02d0*/  @!P2 FMUL R9, R9, 16777216 ;  /* 0x4b8000000909a820 */ /* 0x000fe20000400000 */
[----:B------:R-:W-:Y:S01]  /*02e0*/  @P1 FMUL R15, R15, 0.25 ;  /* 0x3e8000000f0f1820 */ /* 0x000fe20000400000 */
[----:B------:R-:W-:Y:S01]  /*02f0*/  @!P2 FMUL R14, R14, 16777216 ;  /* 0x4b8000000e0ea820 */ /* 0x000fe20000400000 */
[----:B------:R-:W-:Y:S02]  /*0300*/  @!P3 FMUL R10, R10, 16777216 ;  /* 0x4b8000000a0ab820 */ /* 0x000fe40000400000 */
[----:B------:R-:W-:Y:S01]  /*0310*/  @!P3 FMUL R15, R15, 16777216 ;  /* 0x4b8000000f0fb820 */ /* 0x000fe20000400000 */
[----:B------:R-:W1:Y:S08]  /*0320*/  MUFU.RCP R9, R9 ;  /* 0x0000000900097308 */ /* 0x000e700000001000 */
[----:B------:R-:W2:Y:S01]  /*0330*/  MUFU.RCP R10, R10 ;  /* 0x0000000a000a7308 */ /* 0x000ea20000001000 */
[----:B-1----:R-:W-:Y:S01]  /*0340*/  FMUL R14, R9, R14 ;  /* 0x0000000e090e7220 */ /* 0x002fe20000400000 */
[----:B--2---:R-:W-:Y:S01]  /*0350*/  FMUL R15, R10, R15 ;  /* 0x0000000f0a0f7220 */ /* 0x004fe20000400000 */
[----:B------:R-:W-:Y:S06]  /*0360*/  @P4 EXIT ;  /* 0x000000000000494d */ /* 0x000fec0003800000 */
[----:B------:R-:W-:Y:S01]  /*0370*/  STG.E.64 desc[UR4][R2.64], R14 ;  /* 0x0000000e02007986 */ /* 0x000fe2000c101b04 */
[----:B------:R-:W-:Y:S05]  /*0380*/  EXIT ;  /* 0x000000000000794d */ /* 0x000fea0003800000 */
.L_x_0:
[----:B------:R-:W-:-:S00]  /*0390*/  BRA `(.L_x_0) ;  /* 0xfffffffc00fc7947 */ /* 0x000fc0000383ffff */
[----:B------:R-:W-:-:S00]  /*03a0*/  NOP ;  /* 0x0000000000007918 */ /* 0x000fc00000000000 */
        /* <DEDUP_REMOVED lines=13> */
.L_x_1:


//--------------------- .nv.constant0.triton_poi_fused__softmax_6 --------------------------
	.section	.nv.constant0.triton_poi_fused__softmax_6,"a",@progbits
	.sectionflags	@""
	.align	4
.nv.constant0.triton_poi_fused__softmax_6:
	.zero		548
